	.headerflags	@"EF_CUDA_TEXMODE_UNIFIED EF_CUDA_64BIT_ADDRESS EF_CUDA_ACCELERATORS EF_CUDA_SM90 EF_CUDA_VIRTUAL_SM(EF_CUDA_SM90)"
	.elftype	@"ET_EXEC"


//--------------------- .nv.info                  --------------------------
	.section	.nv.info,"",@"SHT_CUDA_INFO"
	.align	4


	//----- nvinfo : EIATTR_REGCOUNT
	.align		4
        /*0000*/ 	.byte	0x04, 0x2f
        /*0002*/ 	.short	(.L_1 - .L_0)
	.align		4
.L_0:
        /*0004*/ 	.word	index@(triton_poi_fused_add_clone_mul_7)
        /*0008*/ 	.word	0x00000020


	//----- nvinfo : EIATTR_MIN_STACK_SIZE
	.align		4
.L_1:
        /*000c*/ 	.byte	0x04, 0x12
        /*000e*/ 	.short	(.L_3 - .L_2)
	.align		4
.L_2:
        /*0010*/ 	.word	index@(triton_poi_fused_add_clone_mul_7)
        /*0014*/ 	.word	0x00000000


	//----- nvinfo : EIATTR_FRAME_SIZE
	.align		4
.L_3:
        /*0018*/ 	.byte	0x04, 0x11
        /*001a*/ 	.short	(.L_5 - .L_4)
	.align		4
.L_4:
        /*001c*/ 	.word	index@(triton_poi_fused_add_clone_mul_7)
        /*0020*/ 	.word	0x00000000


	//----- nvinfo : EIATTR_MIN_STACK_SIZE
	.align		4
.L_5:
        /*0024*/ 	.byte	0x04, 0x12
        /*0026*/ 	.short	(.L_7 - .L_6)
	.align		4
.L_6:
        /*0028*/ 	.word	index@(triton_poi_fused_add_clone_mul_7)
        /*002c*/ 	.word	0x00000000
.L_7:


//--------------------- .nv.info.triton_poi_fused_add_clone_mul_7 --------------------------
	.section	.nv.info.triton_poi_fused_add_clone_mul_7,"",@"SHT_CUDA_INFO"
	.sectionflags	@""
	.align	4


	//----- nvinfo : EIATTR_CUDA_API_VERSION
	.align		4
        /*0000*/ 	.byte	0x04, 0x37
        /*0002*/ 	.short	(.L_9 - .L_8)
.L_8:
        /*0004*/ 	.word	0x0000007c


	//----- nvinfo : EIATTR_KPARAM_INFO
	.align		4
.L_9:
        /*0008*/ 	.byte	0x04, 0x17
        /*000a*/ 	.short	(.L_11 - .L_10)
.L_10:
        /*000c*/ 	.word	0x00000000
        /*0010*/ 	.short	0x0006
        /*0012*/ 	.short	0x002c
        /*0014*/ 	.byte	0x00, 0xf0, 0x11, 0x00


	//----- nvinfo : EIATTR_KPARAM_INFO
	.align		4
.L_11:
        /*0018*/ 	.byte	0x04, 0x17
        /*001a*/ 	.short	(.L_13 - .L_12)
.L_12:
        /*001c*/ 	.word	0x00000000
        /*0020*/ 	.short	0x0005
        /*0022*/ 	.short	0x0028
        /*0024*/ 	.byte	0x00, 0xf0, 0x11, 0x00


	//----- nvinfo : EIATTR_KPARAM_INFO
	.align		4
.L_13:
        /*0028*/ 	.byte	0x04, 0x17
        /*002a*/ 	.short	(.L_15 - .L_14)
.L_14:
        /*002c*/ 	.word	0x00000000
        /*0030*/ 	.short	0x0004
        /*0032*/ 	.short	0x0020
        /*0034*/ 	.byte	0x00, 0xf4, 0x21, 0x00


	//----- nvinfo : EIATTR_KPARAM_INFO
	.align		4
.L_15:
        /*0038*/ 	.byte	0x04, 0x17
        /*003a*/ 	.short	(.L_17 - .L_16)
.L_16:
        /*003c*/ 	.word	0x00000000
        /*0040*/ 	.short	0x0003
        /*0042*/ 	.short	0x0018
        /*0044*/ 	.byte	0x00, 0xf4, 0x21, 0x00


	//----- nvinfo : EIATTR_KPARAM_INFO
	.align		4
.L_17:
        /*0048*/ 	.byte	0x04, 0x17
        /*004a*/ 	.short	(.L_19 - .L_18)
.L_18:
        /*004c*/ 	.word	0x00000000
        /*0050*/ 	.short	0x0002
        /*0052*/ 	.short	0x0010
        /*0054*/ 	.byte	0x00, 0xf4, 0x21, 0x00


	//----- nvinfo : EIATTR_KPARAM_INFO
	.align		4
.L_19:
        /*0058*/ 	.byte	0x04, 0x17
        /*005a*/ 	.short	(.L_21 - .L_20)
.L_20:
        /*005c*/ 	.word	0x00000000
        /*0060*/ 	.short	0x0001
        /*0062*/ 	.short	0x0008
        /*0064*/ 	.byte	0x00, 0xf4, 0x21, 0x00


	//----- nvinfo : EIATTR_KPARAM_INFO
	.align		4
.L_21:
        /*0068*/ 	.byte	0x04, 0x17
        /*006a*/ 	.short	(.L_23 - .L_22)
.L_22:
        /*006c*/ 	.word	0x00000000
        /*0070*/ 	.short	0x0000
        /*0072*/ 	.short	0x0000
        /*0074*/ 	.byte	0x00, 0xf4, 0x21, 0x00


	//----- nvinfo : EIATTR_SPARSE_MMA_MASK
	.align		4
.L_23:
        /*0078*/ 	.byte	0x03, 0x50
        /*007a*/ 	.short	0x0000


	//----- nvinfo : EIATTR_MAXREG_COUNT
	.align		4
        /*007c*/ 	.byte	0x03, 0x1b
        /*007e*/ 	.short	0x00ff


	//----- nvinfo : EIATTR_EXIT_INSTR_OFFSETS
	.align		4
        /*0080*/ 	.byte	0x04, 0x1c
        /*0082*/ 	.short	(.L_25 - .L_24)


	//   ....[0]....
.L_24:
        /*0084*/ 	.word	0x00000cd0


	//   ....[1]....
        /*0088*/ 	.word	0x00000cf0


	//----- nvinfo : EIATTR_REQNTID
	.align		4
.L_25:
        /*008c*/ 	.byte	0x04, 0x10
        /*008e*/ 	.short	(.L_27 - .L_26)
.L_26:
        /*0090*/ 	.word	0x00000080
        /*0094*/ 	.word	0x00000001
        /*0098*/ 	.word	0x00000001


	//----- nvinfo : EIATTR_CBANK_PARAM_SIZE
	.align		4
.L_27:
        /*009c*/ 	.byte	0x03, 0x19
        /*009e*/ 	.short	0x0030


	//----- nvinfo : EIATTR_PARAM_CBANK
	.align		4
        /*00a0*/ 	.byte	0x04, 0x0a
        /*00a2*/ 	.short	(.L_29 - .L_28)
	.align		4
.L_28:
        /*00a4*/ 	.word	index@(.nv.constant0.triton_poi_fused_add_clone_mul_7)
        /*00a8*/ 	.short	0x0210
        /*00aa*/ 	.short	0x0030


	//----- nvinfo : EIATTR_SW_WAR
	.align		4
.L_29:
        /*00ac*/ 	.byte	0x04, 0x36
        /*00ae*/ 	.short	(.L_31 - .L_30)
.L_30:
        /*00b0*/ 	.word	0x00000008
.L_31:


//--------------------- .nv.callgraph             --------------------------
	.section	.nv.callgraph,"",@"SHT_CUDA_CALLGRAPH"
	.align	4
	.sectionentsize	8
	.align		4
        /*0000*/ 	.word	0x00000000
	.align		4
        /*0004*/ 	.word	0xffffffff
	.align		4
        /*0008*/ 	.word	0x00000000
	.align		4
        /*000c*/ 	.word	0xfffffffe
	.align		4
        /*0010*/ 	.word	0x00000000
	.align		4
        /*0014*/ 	.word	0xfffffffd
	.align		4
        /*0018*/ 	.word	0x00000000
	.align		4
        /*001c*/ 	.word	0xfffffffc


//--------------------- .text.triton_poi_fused_add_clone_mul_7 --------------------------
	.section	.text.triton_poi_fused_add_clone_mul_7,"ax",@progbits
	.sectionflags	@"SHF_BARRIERS=1"
	.align	128
        .global         triton_poi_fused_add_clone_mul_7
        .type           triton_poi_fused_add_clone_mul_7,@function
        .size           triton_poi_fused_add_clone_mul_7,(.L_x_1 - triton_poi_fused_add_clone_mul_7)
        .other          triton_poi_fused_add_clone_mul_7,@"STO_CUDA_ENTRY STV_DEFAULT"
triton_poi_fused_add_clone_mul_7:
.text.triton_poi_fused_add_clone_mul_7:
[----:B------:R-:W0:Y:S01]  /*0000*/  LDC R1, c[0x0][0x28] ;  /* 0x00000a00ff017b82 */ /* 0x000e220000000800 */
[----:B------:R-:W1:Y:S07]  /*0010*/  S2R R5, SR_TID.X ;  /* 0x0000000000057919 */ /* 0x000e6e0000002100 */
[----:B------:R-:W2:Y:S01]  /*0020*/  S2UR UR4, SR_CTAID.X ;  /* 0x00000000000479c3 */ /* 0x000ea20000002500 */
[----:B------:R-:W-:Y:S01]  /*0030*/  CS2R R22, SRZ ;  /* 0x0000000000167805 */ /* 0x000fe2000001ff00 */
[----:B------:R-:W-:Y:S01]  /*0040*/  ULDC.64 UR6, c[0x0][0x208] ;  /* 0x0000820000067ab9 */ /* 0x000fe20000000a00 */
[----:B------:R-:W3:Y:S05]  /*0050*/  S2R R10, SR_CTAID.Y ;  /* 0x00000000000a7919 */ /* 0x000eea0000002600 */
[----:B------:R-:W4:Y:S08]  /*0060*/  LDC.64 R8, c[0x0][0x210] ;  /* 0x00008400ff087b82 */ /* 0x000f300000000a00 */
[----:B------:R-:W5:Y:S01]  /*0070*/  S2UR UR5, SR_CgaCtaId ;  /* 0x00000000000579c3 */ /* 0x000f620000008800 */
[----:B--2---:R-:W-:-:S07]  /*0080*/  USHF.L.U32 UR4, UR4, 0x2, URZ ;  /* 0x0000000204047899 */ /* 0x004fce000800063f */
[----:B------:R-:W2:Y:S01]  /*0090*/  LDC.64 R14, c[0x0][0x218] ;  /* 0x00008600ff0e7b82 */ /* 0x000ea20000000a00 */
[----:B-1----:R-:W-:Y:S01]  /*00a0*/  IMAD.SHL.U32 R3, R5, 0x2, RZ ;  /* 0x0000000205037824 */ /* 0x002fe200078e00ff */
[----:B------:R-:W-:Y:S02]  /*00b0*/  SHF.R.U32.HI R4, RZ, 0x5, R5 ;  /* 0x00000005ff047819 */ /* 0x000fe40000011605 */
[----:B---3--:R-:W-:-:S04]  /*00c0*/  SHF.L.U32 R0, R10, 0x6, RZ ;  /* 0x000000060a007819 */ /* 0x008fc800000006ff */
[----:B------:R-:W-:-:S04]  /*00d0*/  LOP3.LUT R2, R0, 0x3e, R3, 0xf8, !PT ;  /* 0x0000003e00027812 */ /* 0x000fc800078ef803 */
[----:B------:R-:W-:-:S04]  /*00e0*/  SHF.R.S32.HI R7, RZ, 0x1f, R2 ;  /* 0x0000001fff077819 */ /* 0x000fc80000011402 */
[----:B------:R-:W-:Y:S02]  /*00f0*/  LEA.HI R6, R7, R2, RZ, 0x4 ;  /* 0x0000000207067211 */ /* 0x000fe400078f20ff */
[----:B------:R-:W-:Y:S02]  /*0100*/  SGXT.U32 R7, R4, 0x2 ;  /* 0x000000020407781a */ /* 0x000fe40000000000 */
[C---:B------:R-:W-:Y:S01]  /*0110*/  LOP3.LUT R11, R6.reuse, 0xfffffff0, RZ, 0xc0, !PT ;  /* 0xfffffff0060b7812 */ /* 0x040fe200078ec0ff */
[----:B------:R-:W-:Y:S01]  /*0120*/  IMAD.SHL.U32 R6, R6, 0x4, RZ ;  /* 0x0000000406067824 */ /* 0x000fe200078e00ff */
[----:B------:R-:W-:Y:S02]  /*0130*/  LOP3.LUT R4, R7, UR4, RZ, 0xfc, !PT ;  /* 0x0000000407047c12 */ /* 0x000fe4000f8efcff */
[----:B------:R-:W-:Y:S02]  /*0140*/  IADD3 R11, R2, -R11, RZ ;  /* 0x8000000b020b7210 */ /* 0x000fe40007ffe0ff */
[----:B------:R-:W-:-:S02]  /*0150*/  ISETP.GE.AND P1, PT, R4, 0x4, PT ;  /* 0x000000040400780c */ /* 0x000fc40003f26270 */
[----:B------:R-:W-:Y:S02]  /*0160*/  LEA R11, R4, R11, 0x4 ;  /* 0x0000000b040b7211 */ /* 0x000fe400078e20ff */
[----:B------:R-:W-:Y:S02]  /*0170*/  LOP3.LUT R6, R6, 0xffffffc0, RZ, 0xc0, !PT ;  /* 0xffffffc006067812 */ /* 0x000fe400078ec0ff */
[----:B------:R-:W-:-:S03]  /*0180*/  ISETP.LT.AND P1, PT, R2, 0x40, !P1 ;  /* 0x000000400200780c */ /* 0x000fc60004f21270 */
[----:B------:R-:W-:-:S04]  /*0190*/  IMAD.IADD R21, R11, 0x1, R6 ;  /* 0x000000010b157824 */ /* 0x000fc800078e0206 */
[----:B----4-:R-:W-:-:S06]  /*01a0*/  IMAD.WIDE R8, R21, 0x4, R8 ;  /* 0x0000000415087825 */ /* 0x010fcc00078e0208 */
[----:B------:R1:W3:Y:S01]  /*01b0*/  @P1 LDG.E.EL.64 R22, desc[UR6][R8.64] ;  /* 0x0000000608161981 */ /* 0x0002e2000c2e1b00 */
[--C-:B------:R-:W-:Y:S02]  /*01c0*/  SHF.R.U32.HI R6, RZ, 0x1, R5.reuse ;  /* 0x00000001ff067819 */ /* 0x100fe40000011605 */
[----:B------:R-:W-:Y:S02]  /*01d0*/  SHF.R.U32.HI R13, RZ, 0x1, R5 ;  /* 0x00000001ff0d7819 */ /* 0x000fe40000011605 */
[----:B------:R-:W-:-:S04]  /*01e0*/  SGXT.U32 R6, R6, 0x4 ;  /* 0x000000040606781a */ /* 0x000fc80000000000 */
[----:B------:R-:W-:-:S04]  /*01f0*/  LOP3.LUT R2, R6, 0x10, R13, 0xf8, !PT ;  /* 0x0000001006027812 */ /* 0x000fc800078ef80d */
[----:B------:R-:W-:Y:S02]  /*0200*/  LOP3.LUT R25, R2, 0x20, R13, 0xf8, !PT ;  /* 0x0000002002197812 */ /* 0x000fe400078ef80d */
[----:B------:R-:W-:Y:S02]  /*0210*/  SHF.R.S32.HI R2, RZ, 0x19, R10 ;  /* 0x00000019ff027819 */ /* 0x000fe4000001140a */
[----:B------:R-:W-:Y:S02]  /*0220*/  CS2R R10, SRZ ;  /* 0x00000000000a7805 */ /* 0x000fe4000001ff00 */
[----:B------:R-:W-:Y:S02]  /*0230*/  LOP3.LUT R25, R25, R0, RZ, 0xfc, !PT ;  /* 0x0000000019197212 */ /* 0x000fe400078efcff */
[----:B------:R-:W-:Y:S02]  /*0240*/  SGXT R2, R2, 0x1 ;  /* 0x000000010202781a */ /* 0x000fe40000000200 */
[----:B------:R-:W-:-:S02]  /*0250*/  LOP3.LUT R0, R5, 0x1, RZ, 0xc0, !PT ;  /* 0x0000000105007812 */ /* 0x000fc400078ec0ff */
[----:B------:R-:W-:Y:S02]  /*0260*/  LEA.HI R2, R2, R25, RZ, 0x4 ;  /* 0x0000001902027211 */ /* 0x000fe400078f20ff */
[----:B------:R-:W-:Y:S01]  /*0270*/  LEA R12, R0, UR4, 0x1 ;  /* 0x00000004000c7c11 */ /* 0x000fe2000f8e08ff */
[----:B------:R-:W-:Y:S01]  /*0280*/  UMOV UR4, 0x400 ;  /* 0x0000040000047882 */ /* 0x000fe20000000000 */
[----:B-1----:R-:W-:Y:S01]  /*0290*/  SHF.R.S32.HI R9, RZ, 0x4, R2 ;  /* 0x00000004ff097819 */ /* 0x002fe20000011402 */
[----:B-----5:R-:W-:Y:S01]  /*02a0*/  UPRMT UR4, UR5, 0x654, UR4 ;  /* 0x0000065405047896 */ /* 0x020fe20008000004 */
[----:B------:R-:W-:Y:S02]  /*02b0*/  SHF.L.U32 R2, R5, 0x3, RZ ;  /* 0x0000000305027819 */ /* 0x000fe400000006ff */
[----:B------:R-:W-:Y:S01]  /*02c0*/  ISETP.GE.AND P0, PT, R12, 0x4, PT ;  /* 0x000000040c00780c */ /* 0x000fe20003f06270 */
[----:B------:R-:W-:Y:S01]  /*02d0*/  IMAD R9, R9, 0x4, R12 ;  /* 0x0000000409097824 */ /* 0x000fe200078e020c */
[----:B------:R-:W-:-:S02]  /*02e0*/  LOP3.LUT R4, R2, 0xf8, RZ, 0xc0, !PT ;  /* 0x000000f802047812 */ /* 0x000fc400078ec0ff */
[----:B------:R-:W-:Y:S01]  /*02f0*/  LOP3.LUT R8, R7, 0xf8, R2, 0xf8, !PT ;  /* 0x000000f807087812 */ /* 0x000fe200078ef802 */
[----:B------:R-:W-:Y:S01]  /*0300*/  IMAD R20, R9, 0x3, RZ ;  /* 0x0000000309147824 */ /* 0x000fe200078e02ff */
[----:B------:R-:W-:Y:S01]  /*0310*/  IADD3 R7, R4, UR4, RZ ;  /* 0x0000000404077c10 */ /* 0x000fe2000fffe0ff */
[----:B------:R-:W-:Y:S01]  /*0320*/  HFMA2.MMA R4, -RZ, RZ, 0, 0 ;  /* 0x00000000ff047435 */ /* 0x000fe200000001ff */
[----:B------:R-:W-:Y:S01]  /*0330*/  ISETP.LT.AND P0, PT, R25, 0x40, !P0 ;  /* 0x000000401900780c */ /* 0x000fe20004701270 */
[----:B------:R-:W-:Y:S01]  /*0340*/  VIADD R29, R20, 0x3 ;  /* 0x00000003141d7836 */ /* 0x000fe20000000000 */
[----:B------:R-:W-:Y:S01]  /*0350*/  IADD3 R27, R20, 0x4, RZ ;  /* 0x00000004141b7810 */ /* 0x000fe20007ffe0ff */
[----:B------:R-:W-:Y:S02]  /*0360*/  IMAD R8, R8, 0x4, R7 ;  /* 0x0000000408087824 */ /* 0x000fe400078e0207 */
[----:B--2---:R-:W-:-:S04]  /*0370*/  IMAD.WIDE R28, R29, 0x4, R14 ;  /* 0x000000041d1c7825 */ /* 0x004fc800078e020e */
[----:B------:R-:W-:-:S04]  /*0380*/  IMAD.WIDE R26, R27, 0x4, R14 ;  /* 0x000000041b1a7825 */ /* 0x000fc800078e020e */
[----:B------:R-:W-:Y:S02]  /*0390*/  IMAD.MOV.U32 R7, RZ, RZ, RZ ;  /* 0x000000ffff077224 */ /* 0x000fe400078e00ff */
[----:B------:R-:W-:Y:S01]  /*03a0*/  IMAD.WIDE R16, R20, 0x4, R14 ;  /* 0x0000000414107825 */ /* 0x000fe200078e020e */
[----:B------:R-:W-:-:S03]  /*03b0*/  MOV R9, RZ ;  /* 0x000000ff00097202 */ /* 0x000fc60000000f00 */
[----:B------:R-:W-:-:S04]  /*03c0*/  VIADD R19, R20, 0x5 ;  /* 0x0000000514137836 */ /* 0x000fc80000000000 */
[----:B------:R-:W-:-:S04]  /*03d0*/  IMAD.WIDE R18, R19, 0x4, R14 ;  /* 0x0000000413127825 */ /* 0x000fc800078e020e */
[----:B------:R-:W-:Y:S01]  /*03e0*/  IMAD.MOV.U32 R24, RZ, RZ, RZ ;  /* 0x000000ffff187224 */ /* 0x000fe200078e00ff */
[----:B---3--:R-:W-:Y:S04]  /*03f0*/  STS [R8], R22 ;  /* 0x0000001608007388 */ /* 0x008fe80000000800 */
[----:B------:R1:W-:Y:S01]  /*0400*/  STS [R8+0x14], R23 ;  /* 0x0000141708007388 */ /* 0x0003e20000000800 */
[----:B------:R-:W-:Y:S01]  /*0410*/  BAR.SYNC.DEFER_BLOCKING 0x0 ;  /* 0x0000000000007b1d */ /* 0x000fe20000010000 */
[----:B-1----:R-:W-:-:S05]  /*0420*/  IADD3 R23, R20, 0x2, RZ ;  /* 0x0000000214177810 */ /* 0x002fca0007ffe0ff */
[----:B------:R-:W2:Y:S04]  /*0430*/  @P0 LDG.E.EL R4, desc[UR6][R28.64] ;  /* 0x000000061c040981 */ /* 0x000ea8000c2e1900 */
[----:B------:R1:W3:Y:S04]  /*0440*/  @P0 LDG.E.EL R11, desc[UR6][R26.64] ;  /* 0x000000061a0b0981 */ /* 0x0002e8000c2e1900 */
[----:B------:R-:W4:Y:S04]  /*0450*/  @P0 LDG.E.EL R7, desc[UR6][R16.64] ;  /* 0x0000000610070981 */ /* 0x000f28000c2e1900 */
[----:B------:R5:W4:Y:S01]  /*0460*/  @P0 LDG.E.EL R10, desc[UR6][R16.64+0x4] ;  /* 0x00000406100a0981 */ /* 0x000b22000c2e1900 */
[----:B-1----:R-:W-:-:S03]  /*0470*/  IMAD.WIDE R26, R23, 0x4, R14 ;  /* 0x00000004171a7825 */ /* 0x002fc600078e020e */
[----:B------:R1:W4:Y:S01]  /*0480*/  @P0 LDG.E.EL R9, desc[UR6][R18.64] ;  /* 0x0000000612090981 */ /* 0x000322000c2e1900 */
[----:B------:R-:W1:Y:S03]  /*0490*/  LDC.64 R22, c[0x0][0x220] ;  /* 0x00008800ff167b82 */ /* 0x000e660000000a00 */
[----:B------:R-:W4:Y:S05]  /*04a0*/  @P0 LDG.E.EL R24, desc[UR6][R26.64] ;  /* 0x000000061a180981 */ /* 0x000f2a000c2e1900 */
[----:B-----5:R-:W5:Y:S01]  /*04b0*/  LDC.64 R16, c[0x0][0x228] ;  /* 0x00008a00ff107b82 */ /* 0x020f620000000a00 */
[----:B01----:R-:W-:Y:S01]  /*04c0*/  IMAD.WIDE R22, R21, 0x4, R22 ;  /* 0x0000000415167825 */ /* 0x003fe200078e0216 */
[----:B------:R-:W-:-:S06]  /*04d0*/  CS2R R20, SRZ ;  /* 0x0000000000147805 */ /* 0x000fcc000001ff00 */
[----:B------:R-:W4:Y:S01]  /*04e0*/  @P1 LDG.E.EL.64 R20, desc[UR6][R22.64] ;  /* 0x0000000616141981 */ /* 0x000f22000c2e1b00 */
[----:B------:R-:W-:Y:S02]  /*04f0*/  LEA R25, R25, R12, 0x2 ;  /* 0x0000000c19197211 */ /* 0x000fe400078e10ff */
[----:B------:R-:W-:-:S03]  /*0500*/  CS2R R14, SRZ ;  /* 0x00000000000e7805 */ /* 0x000fc6000001ff00 */
[----:B-----5:R-:W-:-:S05]  /*0510*/  IMAD.WIDE R16, R25, 0x4, R16 ;  /* 0x0000000419107825 */ /* 0x020fca00078e0210 */
[----:B------:R0:W5:Y:S01]  /*0520*/  @P0 LDG.E.EL.64 R14, desc[UR6][R16.64] ;  /* 0x00000006100e0981 */ /* 0x000162000c2e1b00 */
[----:B------:R-:W-:Y:S02]  /*0530*/  SHF.R.U32.HI R5, RZ, 0x2, R5 ;  /* 0x00000002ff057819 */ /* 0x000fe40000011605 */
[C---:B--2---:R-:W-:Y:S02]  /*0540*/  FSETP.NAN.AND P2, PT, R4.reuse, R4, PT ;  /* 0x000000040400720b */ /* 0x044fe40003f48000 */
[----:B---3--:R-:W-:-:S04]  /*0550*/  FSETP.GT.AND P1, PT, R4, R11, PT ;  /* 0x0000000b0400720b */ /* 0x008fc80003f24000 */
[C---:B------:R-:W-:Y:S02]  /*0560*/  FSEL R19, R4.reuse, R11, P1 ;  /* 0x0000000b04137208 */ /* 0x040fe40000800000 */
[CC--:B----4-:R-:W-:Y:S02]  /*0570*/  FSETP.GT.AND P1, PT, R7.reuse, R10.reuse, PT ;  /* 0x0000000a0700720b */ /* 0x0d0fe40003f24000 */
[----:B------:R-:W-:Y:S02]  /*0580*/  FSEL R12, R4, R19, P2 ;  /* 0x00000013040c7208 */ /* 0x000fe40001000000 */
[C---:B------:R-:W-:Y:S02]  /*0590*/  FSETP.NAN.AND P2, PT, R7.reuse, R7, PT ;  /* 0x000000070700720b */ /* 0x040fe40003f48000 */
[----:B------:R-:W-:Y:S02]  /*05a0*/  FSEL R18, R7, R10, P1 ;  /* 0x0000000a07127208 */ /* 0x000fe40000800000 */
[----:B------:R-:W-:-:S02]  /*05b0*/  FSETP.GT.AND P3, PT, R12, R9, PT ;  /* 0x000000090c00720b */ /* 0x000fc40003f64000 */
[----:B------:R-:W-:Y:S02]  /*05c0*/  FSEL R19, R7, R18, P2 ;  /* 0x0000001207137208 */ /* 0x000fe40001000000 */
[----:B------:R-:W-:Y:S02]  /*05d0*/  FSETP.NAN.AND P2, PT, R12, R12, PT ;  /* 0x0000000c0c00720b */ /* 0x000fe40003f48000 */
[----:B------:R-:W-:-:S07]  /*05e0*/  FSETP.GT.AND P1, PT, R19, R24, PT ;  /* 0x000000181300720b */ /* 0x000fce0003f24000 */
[----:B------:R-:W-:Y:S02]  /*05f0*/  @!P3 FSEL R12, R12, R9, P2 ;  /* 0x000000090c0cb208 */ /* 0x000fe40001000000 */
[----:B------:R-:W-:-:S03]  /*0600*/  FSETP.NAN.AND P2, PT, R19, R19, PT ;  /* 0x000000131300720b */ /* 0x000fc60003f48000 */
[C---:B------:R-:W-:Y:S01]  /*0610*/  FADD R4, -R12.reuse, R4 ;  /* 0x000000040c047221 */ /* 0x040fe20000000100 */
[----:B------:R-:W-:Y:S01]  /*0620*/  @!P1 FSEL R19, R19, R24, P2 ;  /* 0x0000001813139208 */ /* 0x000fe20001000000 */
[C---:B------:R-:W-:Y:S01]  /*0630*/  FADD R11, -R12.reuse, R11 ;  /* 0x0000000b0c0b7221 */ /* 0x040fe20000000100 */
[----:B------:R-:W-:Y:S01]  /*0640*/  FADD R12, -R12, R9 ;  /* 0x000000090c0c7221 */ /* 0x000fe20000000100 */
[----:B------:R-:W-:Y:S02]  /*0650*/  FMUL R4, R4, 1.4426950216293334961 ;  /* 0x3fb8aa3b04047820 */ /* 0x000fe40000400000 */
[C---:B------:R-:W-:Y:S01]  /*0660*/  FADD R7, -R19.reuse, R7 ;  /* 0x0000000713077221 */ /* 0x040fe20000000100 */
[----:B------:R-:W-:Y:S01]  /*0670*/  FADD R10, -R19, R10 ;  /* 0x0000000a130a7221 */ /* 0x000fe20000000100 */
[----:B0-----:R-:W-:Y:S01]  /*0680*/  FMUL R16, R11, 1.4426950216293334961 ;  /* 0x3fb8aa3b0b107820 */ /* 0x001fe20000400000 */
[----:B------:R-:W-:Y:S01]  /*0690*/  FADD R19, -R19, R24 ;  /* 0x0000001813137221 */ /* 0x000fe20000000100 */
[----:B------:R-:W-:Y:S01]  /*06a0*/  FMUL R17, R7, 1.4426950216293334961 ;  /* 0x3fb8aa3b07117820 */ /* 0x000fe20000400000 */
[----:B------:R-:W-:Y:S01]  /*06b0*/  FMUL R18, R10, 1.4426950216293334961 ;  /* 0x3fb8aa3b0a127820 */ /* 0x000fe20000400000 */
[----:B------:R-:W-:Y:S01]  /*06c0*/  FMUL R24, R12, 1.4426950216293334961 ;  /* 0x3fb8aa3b0c187820 */ /* 0x000fe20000400000 */
[----:B------:R-:W-:Y:S01]  /*06d0*/  FSETP.GEU.AND P2, PT, R4, -126, PT ;  /* 0xc2fc00000400780b */ /* 0x000fe20003f4e000 */
[----:B------:R-:W-:Y:S01]  /*06e0*/  FMUL R23, R19, 1.4426950216293334961 ;  /* 0x3fb8aa3b13177820 */ /* 0x000fe20000400000 */
[----:B------:R-:W-:-:S02]  /*06f0*/  FSETP.GEU.AND P4, PT, R16, -126, PT ;  /* 0xc2fc00001000780b */ /* 0x000fc40003f8e000 */
[----:B------:R-:W-:Y:S02]  /*0700*/  FSETP.GEU.AND P1, PT, R17, -126, PT ;  /* 0xc2fc00001100780b */ /* 0x000fe40003f2e000 */
[----:B------:R-:W-:Y:S02]  /*0710*/  FSETP.GEU.AND P3, PT, R18, -126, PT ;  /* 0xc2fc00001200780b */ /* 0x000fe40003f6e000 */
[----:B------:R-:W-:Y:S02]  /*0720*/  FSETP.GEU.AND P6, PT, R24, -126, PT ;  /* 0xc2fc00001800780b */ /* 0x000fe40003fce000 */
[----:B------:R-:W-:Y:S02]  /*0730*/  FSETP.GEU.AND P5, PT, R23, -126, PT ;  /* 0xc2fc00001700780b */ /* 0x000fe40003fae000 */
[----:B------:R-:W-:Y:S01]  /*0740*/  LOP3.LUT R19, R2, 0x3f8, RZ, 0xc0, !PT ;  /* 0x000003f802137812 */ /* 0x000fe200078ec0ff */
[----:B------:R-:W-:Y:S02]  /*0750*/  @!P2 FMUL R4, R4, 0.5 ;  /* 0x3f0000000404a820 */ /* 0x000fe40000400000 */
[----:B------:R-:W-:-:S02]  /*0760*/  @!P4 FMUL R16, R16, 0.5 ;  /* 0x3f0000001010c820 */ /* 0x000fc40000400000 */
[----:B------:R-:W-:Y:S01]  /*0770*/  @!P1 FMUL R17, R17, 0.5 ;  /* 0x3f00000011119820 */ /* 0x000fe20000400000 */
[----:B------:R-:W0:Y:S01]  /*0780*/  MUFU.EX2 R10, R4 ;  /* 0x00000004000a7308 */ /* 0x000e220000000800 */
[----:B------:R-:W-:Y:S02]  /*0790*/  @!P3 FMUL R18, R18, 0.5 ;  /* 0x3f0000001212b820 */ /* 0x000fe40000400000 */
[----:B------:R-:W-:Y:S02]  /*07a0*/  @!P6 FMUL R24, R24, 0.5 ;  /* 0x3f0000001818e820 */ /* 0x000fe40000400000 */
[----:B------:R-:W-:-:S03]  /*07b0*/  @!P5 FMUL R23, R23, 0.5 ;  /* 0x3f0000001717d820 */ /* 0x000fc60000400000 */
[----:B------:R1:W2:Y:S01]  /*07c0*/  MUFU.EX2 R9, R16 ;  /* 0x0000001000097308 */ /* 0x0002a20000000800 */
[----:B0-----:R-:W-:-:S07]  /*07d0*/  @!P2 FMUL R10, R10, R10 ;  /* 0x0000000a0a0aa220 */ /* 0x001fce0000400000 */
[----:B------:R0:W3:Y:S01]  /*07e0*/  MUFU.EX2 R11, R17 ;  /* 0x00000011000b7308 */ /* 0x0000e20000000800 */
[----:B-1----:R-:W-:-:S04]  /*07f0*/  LOP3.LUT R16, R3, 0xfc, RZ, 0xc0, !PT ;  /* 0x000000fc03107812 */ /* 0x002fc800078ec0ff */
[----:B------:R-:W-:Y:S01]  /*0800*/  IADD3 R2, R19, UR4, R16 ;  /* 0x0000000413027c10 */ /* 0x000fe2000fffe010 */
[----:B--2---:R-:W-:Y:S02]  /*0810*/  @!P4 FMUL R9, R9, R9 ;  /* 0x000000090909c220 */ /* 0x004fe40000400000 */
[----:B------:R1:W2:Y:S02]  /*0820*/  MUFU.EX2 R12, R18 ;  /* 0x00000012000c7308 */ /* 0x0002a40000000800 */
[----:B0-----:R-:W0:Y:S01]  /*0830*/  LDS R17, [R2+0x4] ;  /* 0x0000040002117984 */ /* 0x001e220000000800 */
[----:B------:R-:W-:Y:S01]  /*0840*/  FADD R3, R10, R9 ;  /* 0x000000090a037221 */ /* 0x000fe20000000000 */
[----:B---3--:R-:W-:-:S04]  /*0850*/  @!P1 FMUL R11, R11, R11 ;  /* 0x0000000b0b0b9220 */ /* 0x008fc80000400000 */
[----:B------:R3:W4:Y:S01]  /*0860*/  MUFU.EX2 R4, R24 ;  /* 0x0000001800047308 */ /* 0x0007220000000800 */
[----:B-1----:R-:W1:Y:S01]  /*0870*/  LDS R18, [R2] ;  /* 0x0000000002127984 */ /* 0x002e620000000800 */
[----:B--2---:R-:W-:-:S06]  /*0880*/  @!P3 FMUL R12, R12, R12 ;  /* 0x0000000c0c0cb220 */ /* 0x004fcc0000400000 */
[----:B------:R2:W5:Y:S01]  /*0890*/  MUFU.EX2 R7, R23 ;  /* 0x0000001700077308 */ /* 0x0005620000000800 */
[----:B---3--:R-:W-:Y:S01]  /*08a0*/  LOP3.LUT R24, R5, 0x18, RZ, 0xc0, !PT ;  /* 0x0000001805187812 */ /* 0x008fe200078ec0ff */
[----:B------:R-:W-:Y:S01]  /*08b0*/  FADD R22, R11, R12 ;  /* 0x0000000c0b167221 */ /* 0x000fe20000000000 */
[----:B------:R-:W-:Y:S02]  /*08c0*/  LEA R5, R0, UR4, 0x4 ;  /* 0x0000000400057c11 */ /* 0x000fe4000f8e20ff */
[----:B------:R-:W-:Y:S01]  /*08d0*/  IADD3 R19, R19, UR4, R24 ;  /* 0x0000000413137c10 */ /* 0x000fe2000fffe018 */
[----:B----4-:R-:W-:Y:S01]  /*08e0*/  @!P6 FMUL R4, R4, R4 ;  /* 0x000000040404e220 */ /* 0x010fe20000400000 */
[----:B--2---:R-:W-:Y:S01]  /*08f0*/  IMAD.SHL.U32 R23, R0, 0x80, RZ ;  /* 0x0000008000177824 */ /* 0x004fe200078e00ff */
[----:B------:R-:W-:Y:S02]  /*0900*/  BAR.SYNC.DEFER_BLOCKING 0x0 ;  /* 0x0000000000007b1d */ /* 0x000fe40000010000 */
[----:B------:R-:W-:-:S02]  /*0910*/  FADD R3, R3, R4 ;  /* 0x0000000403037221 */ /* 0x000fc40000000000 */
[----:B------:R-:W-:Y:S01]  /*0920*/  LOP3.LUT R6, R23, R6, RZ, 0xfc, !PT ;  /* 0x0000000617067212 */ /* 0x000fe200078efcff */
[----:B-----5:R-:W-:Y:S02]  /*0930*/  @!P5 FMUL R7, R7, R7 ;  /* 0x000000070707d220 */ /* 0x020fe40000400000 */
[C---:B------:R-:W-:Y:S02]  /*0940*/  FSETP.GT.AND P2, PT, R3.reuse, 8.50705917302346158658e+37, PT ;  /* 0x7e8000000300780b */ /* 0x040fe40003f44000 */
[----:B------:R-:W-:Y:S01]  /*0950*/  FSETP.GEU.AND P4, PT, R3, 1.175494350822287508e-38, PT ;  /* 0x008000000300780b */ /* 0x000fe20003f8e000 */
[----:B------:R-:W-:Y:S01]  /*0960*/  FADD R22, R22, R7 ;  /* 0x0000000716167221 */ /* 0x000fe20000000000 */
[----:B------:R-:W-:Y:S02]  /*0970*/  LOP3.LUT R6, R6, 0x10, R13, 0xf8, !PT ;  /* 0x0000001006067812 */ /* 0x000fe400078ef80d */
[----:B------:R-:W-:Y:S02]  /*0980*/  LEA.HI R23, R23, UR4, RZ, 0x1d ;  /* 0x0000000417177c11 */ /* 0x000fe4000f8fe8ff */
[----:B------:R-:W-:-:S02]  /*0990*/  FSETP.GT.AND P1, PT, R22, 8.50705917302346158658e+37, PT ;  /* 0x7e8000001600780b */ /* 0x000fc40003f24000 */
[----:B------:R-:W-:Y:S02]  /*09a0*/  FSETP.GEU.AND P3, PT, R22, 1.175494350822287508e-38, PT ;  /* 0x008000001600780b */ /* 0x000fe40003f6e000 */
[----:B------:R-:W-:Y:S01]  /*09b0*/  LOP3.LUT R6, R6, 0x20, R13, 0xf8, !PT ;  /* 0x0000002006067812 */ /* 0x000fe200078ef80d */
[----:B------:R-:W-:Y:S01]  /*09c0*/  @P2 FMUL R3, R3, 0.25 ;  /* 0x3e80000003032820 */ /* 0x000fe20000400000 */
[----:B------:R-:W-:Y:S01]  /*09d0*/  @P2 FMUL R10, R10, 0.25 ;  /* 0x3e8000000a0a2820 */ /* 0x000fe20000400000 */
[----:B------:R-:W-:Y:S01]  /*09e0*/  @P2 FMUL R9, R9, 0.25 ;  /* 0x3e80000009092820 */ /* 0x000fe20000400000 */
[----:B------:R-:W-:Y:S01]  /*09f0*/  LEA R5, R6, R5, 0x2 ;  /* 0x0000000506057211 */ /* 0x000fe200078e10ff */
[----:B------:R-:W-:Y:S01]  /*0a00*/  @!P4 FMUL R3, R3, 16777216 ;  /* 0x4b8000000303c820 */ /* 0x000fe20000400000 */
[----:B------:R-:W-:Y:S01]  /*0a10*/  @!P4 FMUL R10, R10, 16777216 ;  /* 0x4b8000000a0ac820 */ /* 0x000fe20000400000 */
[----:B------:R-:W-:Y:S01]  /*0a20*/  LEA R6, R6, R23, 0x2 ;  /* 0x0000001706067211 */ /* 0x000fe200078e10ff */
[----:B------:R-:W-:Y:S01]  /*0a30*/  @!P4 FMUL R9, R9, 16777216 ;  /* 0x4b8000000909c820 */ /* 0x000fe20000400000 */
[----:B------:R-:W-:Y:S01]  /*0a40*/  @P1 FMUL R22, R22, 0.25 ;  /* 0x3e80000016161820 */ /* 0x000fe20000400000 */
[----:B------:R-:W-:Y:S01]  /*0a50*/  @P1 FMUL R11, R11, 0.25 ;  /* 0x3e8000000b0b1820 */ /* 0x000fe20000400000 */
[----:B------:R-:W2:Y:S01]  /*0a60*/  MUFU.RCP R3, R3 ;  /* 0x0000000300037308 */ /* 0x000ea20000001000 */
[----:B------:R-:W-:Y:S01]  /*0a70*/  @P1 FMUL R12, R12, 0.25 ;  /* 0x3e8000000c0c1820 */ /* 0x000fe20000400000 */
[----:B------:R-:W-:Y:S01]  /*0a80*/  @!P3 FMUL R22, R22, 16777216 ;  /* 0x4b8000001616b820 */ /* 0x000fe20000400000 */
[----:B------:R-:W-:Y:S01]  /*0a90*/  @!P3 FMUL R11, R11, 16777216 ;  /* 0x4b8000000b0bb820 */ /* 0x000fe20000400000 */
[----:B------:R-:W-:Y:S01]  /*0aa0*/  @P1 FMUL R7, R7, 0.25 ;  /* 0x3e80000007071820 */ /* 0x000fe20000400000 */
[----:B------:R-:W-:Y:S01]  /*0ab0*/  @!P3 FMUL R12, R12, 16777216 ;  /* 0x4b8000000c0cb820 */ /* 0x000fe20000400000 */
[----:B------:R-:W-:-:S02]  /*0ac0*/  @P2 FMUL R4, R4, 0.25 ;  /* 0x3e80000004042820 */ /* 0x000fc40000400000 */
[----:B------:R-:W3:Y:S01]  /*0ad0*/  MUFU.RCP R16, R22 ;  /* 0x0000001600107308 */ /* 0x000ee20000001000 */
[----:B------:R-:W-:Y:S01]  /*0ae0*/  @!P3 FMUL R7, R7, 16777216 ;  /* 0x4b8000000707b820 */ /* 0x000fe20000400000 */
[----:B------:R-:W-:Y:S01]  /*0af0*/  @!P4 FMUL R4, R4, 16777216 ;  /* 0x4b8000000404c820 */ /* 0x000fe20000400000 */
[C---:B--2---:R-:W-:Y:S01]  /*0b00*/  FMUL R10, R3.reuse, R10 ;  /* 0x0000000a030a7220 */ /* 0x044fe20000400000 */
[C---:B------:R-:W-:Y:S02]  /*0b10*/  FMUL R9, R3.reuse, R9 ;  /* 0x0000000903097220 */ /* 0x040fe40000400000 */
[----:B------:R-:W-:Y:S01]  /*0b20*/  FMUL R3, R3, R4 ;  /* 0x0000000403037220 */ /* 0x000fe20000400000 */
[----:B0-----:R-:W-:Y:S01]  /*0b30*/  FMUL R17, R17, R10 ;  /* 0x0000000a11117220 */ /* 0x001fe20000400000 */
[C---:B---3--:R-:W-:Y:S01]  /*0b40*/  FMUL R11, R16.reuse, R11 ;  /* 0x0000000b100b7220 */ /* 0x048fe20000400000 */
[C---:B------:R-:W-:Y:S01]  /*0b50*/  FMUL R12, R16.reuse, R12 ;  /* 0x0000000c100c7220 */ /* 0x040fe20000400000 */
[----:B------:R-:W-:-:S02]  /*0b60*/  FMUL R16, R16, R7 ;  /* 0x0000000710107220 */ /* 0x000fc40000400000 */
[----:B-1----:R-:W-:-:S05]  /*0b70*/  FMUL R18, R18, R11 ;  /* 0x0000000b12127220 */ /* 0x002fca0000400000 */
[----:B------:R-:W-:Y:S04]  /*0b80*/  STS [R5], R18 ;  /* 0x0000001205007388 */ /* 0x000fe80000000800 */
[----:B------:R-:W-:Y:S01]  /*0b90*/  STS [R6+0x108], R17 ;  /* 0x0001081106007388 */ /* 0x000fe20000000800 */
[----:B------:R-:W-:Y:S06]  /*0ba0*/  BAR.SYNC.DEFER_BLOCKING 0x0 ;  /* 0x0000000000007b1d */ /* 0x000fec0000010000 */
[----:B------:R-:W-:Y:S02]  /*0bb0*/  LDS.64 R10, [R19] ;  /* 0x00000000130a7984 */ /* 0x000fe40000000a00 */
[----:B------:R-:W-:Y:S06]  /*0bc0*/  BAR.SYNC.DEFER_BLOCKING 0x0 ;  /* 0x0000000000007b1d */ /* 0x000fec0000010000 */
[----:B------:R-:W-:Y:S04]  /*0bd0*/  STS [R5], R12 ;  /* 0x0000000c05007388 */ /* 0x000fe80000000800 */
[----:B------:R-:W-:Y:S01]  /*0be0*/  STS [R6+0x108], R9 ;  /* 0x0001080906007388 */ /* 0x000fe20000000800 */
[----:B------:R-:W-:Y:S06]  /*0bf0*/  BAR.SYNC.DEFER_BLOCKING 0x0 ;  /* 0x0000000000007b1d */ /* 0x000fec0000010000 */
[----:B------:R-:W0:Y:S02]  /*0c00*/  LDS.64 R22, [R19] ;  /* 0x0000000013167984 */ /* 0x000e240000000a00 */
[----:B0-----:R-:W-:Y:S01]  /*0c10*/  FFMA R13, R22, R20, R10 ;  /* 0x00000014160d7223 */ /* 0x001fe2000000000a */
[----:B------:R-:W-:Y:S01]  /*0c20*/  BAR.SYNC.DEFER_BLOCKING 0x0 ;  /* 0x0000000000007b1d */ /* 0x000fe20000010000 */
[----:B------:R-:W-:-:S07]  /*0c30*/  FFMA R21, R23, R21, R11 ;  /* 0x0000001517157223 */ /* 0x000fce000000000b */
[----:B------:R-:W0:Y:S01]  /*0c40*/  LDC.64 R10, c[0x0][0x230] ;  /* 0x00008c00ff0a7b82 */ /* 0x000e220000000a00 */
[----:B------:R-:W-:Y:S04]  /*0c50*/  STS [R8], R13 ;  /* 0x0000000d08007388 */ /* 0x000fe80000000800 */
[----:B------:R-:W-:Y:S01]  /*0c60*/  STS [R8+0x14], R21 ;  /* 0x0000141508007388 */ /* 0x000fe20000000800 */
[----:B0-----:R-:W-:Y:S02]  /*0c70*/  IMAD.WIDE R4, R25, 0x4, R10 ;  /* 0x0000000419047825 */ /* 0x001fe400078e020a */
[----:B------:R-:W-:Y:S06]  /*0c80*/  BAR.SYNC.DEFER_BLOCKING 0x0 ;  /* 0x0000000000007b1d */ /* 0x000fec0000010000 */
[----:B------:R-:W0:Y:S04]  /*0c90*/  LDS R17, [R2] ;  /* 0x0000000002117984 */ /* 0x000e280000000800 */
[----:B------:R-:W1:Y:S01]  /*0ca0*/  LDS R0, [R2+0x4] ;  /* 0x0000040002007984 */ /* 0x000e620000000800 */
[----:B0-----:R-:W-:Y:S01]  /*0cb0*/  FFMA R14, R16, R14, R17 ;  /* 0x0000000e100e7223 */ /* 0x001fe20000000011 */
[----:B-1----:R-:W-:Y:S01]  /*0cc0*/  FFMA R15, R3, R15, R0 ;  /* 0x0000000f030f7223 */ /* 0x002fe20000000000 */
[----:B------:R-:W-:Y:S06]  /*0cd0*/  @!P0 EXIT ;  /* 0x000000000000894d */ /* 0x000fec0003800000 */
[----:B------:R-:W-:Y:S01]  /*0ce0*/  STG.E.64 desc[UR6][R4.64], R14 ;  /* 0x0000000e04007986 */ /* 0x000fe2000c101b06 */
[----:B------:R-:W-:Y:S05]  /*0cf0*/  EXIT ;  /* 0x000000000000794d */ /* 0x000fea0003800000 */
.L_x_0:
[----:B------:R-:W-:-:S00]  /*0d00*/  BRA `(.L_x_0) ;  /* 0xfffffffc00fc7947 */ /* 0x000fc0000383ffff */
[----:B------:R-:W-:-:S00]  /*0d10*/  NOP ;  /* 0x0000000000007918 */ /* 0x000fc00000000000 */
        /* <DEDUP_REMOVED lines=14> */
.L_x_1:


//--------------------- .nv.shared.triton_poi_fused_add_clone_mul_7 --------------------------
	.section	.nv.shared.triton_poi_fused_add_clone_mul_7,"aw",@nobits
	.sectionflags	@""
	.align	16
	.zero		1024


//--------------------- .nv.constant0.triton_poi_fused_add_clone_mul_7 --------------------------
	.section	.nv.constant0.triton_poi_fused_add_clone_mul_7,"a",@progbits
	.sectionflags	@""
	.align	4
.nv.constant0.triton_poi_fused_add_clone_mul_7:
	.zero		576
